	.headerflags	@"EF_CUDA_TEXMODE_UNIFIED EF_CUDA_64BIT_ADDRESS EF_CUDA_ACCELERATORS EF_CUDA_SM90 EF_CUDA_VIRTUAL_SM(EF_CUDA_SM90)"
	.elftype	@"ET_EXEC"


//--------------------- .nv.info                  --------------------------
	.section	.nv.info,"",@"SHT_CUDA_INFO"
	.align	4


	//----- nvinfo : EIATTR_REGCOUNT
	.align		4
        /*0000*/ 	.byte	0x04, 0x2f
        /*0002*/ 	.short	(.L_1 - .L_0)
	.align		4
.L_0:
        /*0004*/ 	.word	index@(triton_poi_fused_convolution_40)
        /*0008*/ 	.word	0x0000000c


	//----- nvinfo : EIATTR_MIN_STACK_SIZE
	.align		4
.L_1:
        /*000c*/ 	.byte	0x04, 0x12
        /*000e*/ 	.short	(.L_3 - .L_2)
	.align		4
.L_2:
        /*0010*/ 	.word	index@(triton_poi_fused_convolution_40)
        /*0014*/ 	.word	0x00000000


	//----- nvinfo : EIATTR_FRAME_SIZE
	.align		4
.L_3:
        /*0018*/ 	.byte	0x04, 0x11
        /*001a*/ 	.short	(.L_5 - .L_4)
	.align		4
.L_4:
        /*001c*/ 	.word	index@(triton_poi_fused_convolution_40)
        /*0020*/ 	.word	0x00000000


	//----- nvinfo : EIATTR_MIN_STACK_SIZE
	.align		4
.L_5:
        /*0024*/ 	.byte	0x04, 0x12
        /*0026*/ 	.short	(.L_7 - .L_6)
	.align		4
.L_6:
        /*0028*/ 	.word	index@(triton_poi_fused_convolution_40)
        /*002c*/ 	.word	0x00000000
.L_7:


//--------------------- .nv.info.triton_poi_fused_convolution_40 --------------------------
	.section	.nv.info.triton_poi_fused_convolution_40,"",@"SHT_CUDA_INFO"
	.sectionflags	@""
	.align	4


	//----- nvinfo : EIATTR_CUDA_API_VERSION
	.align		4
        /*0000*/ 	.byte	0x04, 0x37
        /*0002*/ 	.short	(.L_9 - .L_8)
.L_8:
        /*0004*/ 	.word	0x0000007c


	//----- nvinfo : EIATTR_KPARAM_INFO
	.align		4
.L_9:
        /*0008*/ 	.byte	0x04, 0x17
        /*000a*/ 	.short	(.L_11 - .L_10)
.L_10:
        /*000c*/ 	.word	0x00000000
        /*0010*/ 	.short	0x0002
        /*0012*/ 	.short	0x0010
        /*0014*/ 	.byte	0x00, 0xf0, 0x11, 0x00


	//----- nvinfo : EIATTR_KPARAM_INFO
	.align		4
.L_11:
        /*0018*/ 	.byte	0x04, 0x17
        /*001a*/ 	.short	(.L_13 - .L_12)
.L_12:
        /*001c*/ 	.word	0x00000000
        /*0020*/ 	.short	0x0001
        /*0022*/ 	.short	0x0008
        /*0024*/ 	.byte	0x00, 0xf4, 0x21, 0x00


	//----- nvinfo : EIATTR_KPARAM_INFO
	.align		4
.L_13:
        /*0028*/ 	.byte	0x04, 0x17
        /*002a*/ 	.short	(.L_15 - .L_14)
.L_14:
        /*002c*/ 	.word	0x00000000
        /*0030*/ 	.short	0x0000
        /*0032*/ 	.short	0x0000
        /*0034*/ 	.byte	0x00, 0xf4, 0x21, 0x00


	//----- nvinfo : EIATTR_SPARSE_MMA_MASK
	.align		4
.L_15:
        /*0038*/ 	.byte	0x03, 0x50
        /*003a*/ 	.short	0x0000


	//----- nvinfo : EIATTR_MAXREG_COUNT
	.align		4
        /*003c*/ 	.byte	0x03, 0x1b
        /*003e*/ 	.short	0x00ff


	//----- nvinfo : EIATTR_EXIT_INSTR_OFFSETS
	.align		4
        /*0040*/ 	.byte	0x04, 0x1c
        /*0042*/ 	.short	(.L_17 - .L_16)


	//   ....[0]....
.L_16:
        /*0044*/ 	.word	0x00000180


	//----- nvinfo : EIATTR_REQNTID
	.align		4
.L_17:
        /*0048*/ 	.byte	0x04, 0x10
        /*004a*/ 	.short	(.L_19 - .L_18)
.L_18:
        /*004c*/ 	.word	0x00000080
        /*0050*/ 	.word	0x00000001
        /*0054*/ 	.word	0x00000001


	//----- nvinfo : EIATTR_CBANK_PARAM_SIZE
	.align		4
.L_19:
        /*0058*/ 	.byte	0x03, 0x19
        /*005a*/ 	.short	0x0014


	//----- nvinfo : EIATTR_PARAM_CBANK
	.align		4
        /*005c*/ 	.byte	0x04, 0x0a
        /*005e*/ 	.short	(.L_21 - .L_20)
	.align		4
.L_20:
        /*0060*/ 	.word	index@(.nv.constant0.triton_poi_fused_convolution_40)
        /*0064*/ 	.short	0x0210
        /*0066*/ 	.short	0x0014


	//----- nvinfo : EIATTR_SW_WAR
	.align		4
.L_21:
        /*0068*/ 	.byte	0x04, 0x36
        /*006a*/ 	.short	(.L_23 - .L_22)
.L_22:
        /*006c*/ 	.word	0x00000008
.L_23:


//--------------------- .nv.callgraph             --------------------------
	.section	.nv.callgraph,"",@"SHT_CUDA_CALLGRAPH"
	.align	4
	.sectionentsize	8
	.align		4
        /*0000*/ 	.word	0x00000000
	.align		4
        /*0004*/ 	.word	0xffffffff
	.align		4
        /*0008*/ 	.word	0x00000000
	.align		4
        /*000c*/ 	.word	0xfffffffe
	.align		4
        /*0010*/ 	.word	0x00000000
	.align		4
        /*0014*/ 	.word	0xfffffffd
	.align		4
        /*0018*/ 	.word	0x00000000
	.align		4
        /*001c*/ 	.word	0xfffffffc


//--------------------- .text.triton_poi_fused_convolution_40 --------------------------
	.section	.text.triton_poi_fused_convolution_40,"ax",@progbits
	.align	128
        .global         triton_poi_fused_convolution_40
        .type           triton_poi_fused_convolution_40,@function
        .size           triton_poi_fused_convolution_40,(.L_x_1 - triton_poi_fused_convolution_40)
        .other          triton_poi_fused_convolution_40,@"STO_CUDA_ENTRY STV_DEFAULT"
triton_poi_fused_convolution_40:
.text.triton_poi_fused_convolution_40:
[----:B------:R-:W-:Y:S01]  /*0000*/  LDC R1, c[0x0][0x28] ;  /* 0x00000a00ff017b82 */ /* 0x000fe20000000800 */
[----:B------:R-:W1:Y:S07]  /*0010*/  S2R R0, SR_TID.X ;  /* 0x0000000000007919 */ /* 0x000e6e0000002100 */
[----:B------:R-:W2:Y:S01]  /*0020*/  LDC.64 R4, c[0x0][0x218] ;  /* 0x00008600ff047b82 */ /* 0x000ea20000000a00 */
[----:B------:R-:W-:Y:S01]  /*0030*/  ULDC.64 UR4, c[0x0][0x208] ;  /* 0x0000820000047ab9 */ /* 0x000fe20000000a00 */
[----:B------:R-:W3:Y:S06]  /*0040*/  S2R R7, SR_CTAID.X ;  /* 0x0000000000077919 */ /* 0x000eec0000002500 */
[----:B------:R-:W4:Y:S01]  /*0050*/  LDC.64 R2, c[0x0][0x210] ;  /* 0x00008400ff027b82 */ /* 0x000f220000000a00 */
[----:B-1----:R-:W-:Y:S01]  /*0060*/  IMAD.SHL.U32 R0, R0, 0x2, RZ ;  /* 0x0000000200007824 */ /* 0x002fe200078e00ff */
[----:B---3--:R-:W-:-:S04]  /*0070*/  SHF.R.S32.HI R6, RZ, 0x17, R7 ;  /* 0x00000017ff067819 */ /* 0x008fc80000011407 */
[----:B------:R-:W-:Y:S02]  /*0080*/  LOP3.LUT R0, R0, 0xfe, RZ, 0xc0, !PT ;  /* 0x000000fe00007812 */ /* 0x000fe400078ec0ff */
[----:B------:R-:W-:-:S03]  /*0090*/  SGXT R6, R6, 0x1 ;  /* 0x000000010606781a */ /* 0x000fc60000000200 */
[----:B------:R-:W-:-:S04]  /*00a0*/  IMAD R7, R7, 0x100, R0 ;  /* 0x0000010007077824 */ /* 0x000fc800078e0200 */
[----:B----4-:R-:W-:Y:S01]  /*00b0*/  IMAD.WIDE R2, R7, 0x4, R2 ;  /* 0x0000000407027825 */ /* 0x010fe200078e0202 */
[----:B------:R-:W-:-:S04]  /*00c0*/  LEA.HI R6, R6, R7, RZ, 0x2 ;  /* 0x0000000706067211 */ /* 0x000fc800078f10ff */
[--C-:B------:R-:W-:Y:S02]  /*00d0*/  SHF.R.S32.HI R0, RZ, 0x2, R6.reuse ;  /* 0x00000002ff007819 */ /* 0x100fe40000011406 */
[----:B------:R-:W-:Y:S02]  /*00e0*/  SHF.R.S32.HI R9, RZ, 0x1f, R6 ;  /* 0x0000001fff097819 */ /* 0x000fe40000011406 */
[----:B------:R-:W3:Y:S02]  /*00f0*/  LDG.E.64 R6, desc[UR4][R2.64] ;  /* 0x0000000402067981 */ /* 0x000ee4000c1e1b00 */
[----:B------:R-:W-:-:S04]  /*0100*/  LEA.HI R9, R9, R0, RZ, 0xa ;  /* 0x0000000009097211 */ /* 0x000fc800078f50ff */
[----:B------:R-:W-:-:S05]  /*0110*/  LOP3.LUT R9, R9, 0xfffffc00, RZ, 0xc0, !PT ;  /* 0xfffffc0009097812 */ /* 0x000fca00078ec0ff */
[----:B------:R-:W-:-:S04]  /*0120*/  IMAD.IADD R9, R0, 0x1, -R9 ;  /* 0x0000000100097824 */ /* 0x000fc800078e0a09 */
[----:B--2---:R-:W-:-:S06]  /*0130*/  IMAD.WIDE R4, R9, 0x4, R4 ;  /* 0x0000000409047825 */ /* 0x004fcc00078e0204 */
[----:B------:R-:W3:Y:S02]  /*0140*/  LDG.E.EL R4, desc[UR4][R4.64] ;  /* 0x0000000404047981 */ /* 0x000ee4000c2e1900 */
[--C-:B---3--:R-:W-:Y:S01]  /*0150*/  FADD R6, R6, R4.reuse ;  /* 0x0000000406067221 */ /* 0x108fe20000000000 */
[----:B------:R-:W-:-:S05]  /*0160*/  FADD R7, R7, R4 ;  /* 0x0000000407077221 */ /* 0x000fca0000000000 */
[----:B------:R-:W-:Y:S01]  /*0170*/  STG.E.64 desc[UR4][R2.64], R6 ;  /* 0x0000000602007986 */ /* 0x000fe2000c101b04 */
[----:B------:R-:W-:Y:S05]  /*0180*/  EXIT ;  /* 0x000000000000794d */ /* 0x000fea0003800000 */
.L_x_0:
[----:B------:R-:W-:-:S00]  /*0190*/  BRA `(.L_x_0) ;  /* 0xfffffffc00fc7947 */ /* 0x000fc0000383ffff */
[----:B------:R-:W-:-:S00]  /*01a0*/  NOP ;  /* 0x0000000000007918 */ /* 0x000fc00000000000 */
        /* <DEDUP_REMOVED lines=13> */
.L_x_1:


//--------------------- .nv.constant0.triton_poi_fused_convolution_40 --------------------------
	.section	.nv.constant0.triton_poi_fused_convolution_40,"a",@progbits
	.sectionflags	@""
	.align	4
.nv.constant0.triton_poi_fused_convolution_40:
	.zero		548
